//
// Generated by NVIDIA NVVM Compiler
//
// Compiler Build ID: CL-36424714
// Cuda compilation tools, release 13.0, V13.0.88
// Based on NVVM 20.0.0
//

.version 9.0
.target sm_100
.address_size 64

	// .globl	_Z26matrixMultiplicationKernelPiS_S_i

.visible .entry _Z26matrixMultiplicationKernelPiS_S_i(
	.param .u64 .ptr .align 1 _Z26matrixMultiplicationKernelPiS_S_i_param_0,
	.param .u64 .ptr .align 1 _Z26matrixMultiplicationKernelPiS_S_i_param_1,
	.param .u64 .ptr .align 1 _Z26matrixMultiplicationKernelPiS_S_i_param_2,
	.param .u32 _Z26matrixMultiplicationKernelPiS_S_i_param_3
)
{
	.reg .pred 	%p<12>;
	.reg .b32 	%r<86>;
	.reg .b32 	%f<53>;
	.reg .b64 	%rd<67>;

	ld.param.u64 	%rd14, [_Z26matrixMultiplicationKernelPiS_S_i_param_0];
	ld.param.u64 	%rd15, [_Z26matrixMultiplicationKernelPiS_S_i_param_1];
	ld.param.u32 	%r17, [_Z26matrixMultiplicationKernelPiS_S_i_param_3];
	cvta.to.global.u64 	%rd1, %rd15;
	cvta.to.global.u64 	%rd2, %rd14;
	mov.u32 	%r18, %ctaid.y;
	mov.u32 	%r19, %ntid.y;
	mov.u32 	%r20, %tid.y;
	mad.lo.s32 	%r1, %r18, %r19, %r20;
	mov.u32 	%r21, %ctaid.x;
	mov.u32 	%r22, %ntid.x;
	mov.u32 	%r23, %tid.x;
	mad.lo.s32 	%r2, %r21, %r22, %r23;
	max.s32 	%r24, %r1, %r2;
	setp.ge.s32 	%p1, %r24, %r17;
	setp.lt.s32 	%p2, %r17, 1;
	mov.f32 	%f52, 0f00000000;
	or.pred  	%p3, %p1, %p2;
	@%p3 bra 	$L__BB0_12;
	mul.lo.s32 	%r3, %r17, %r1;
	and.b32  	%r4, %r17, 7;
	setp.lt.u32 	%p4, %r17, 8;
	mov.f32 	%f52, 0f00000000;
	mov.b32 	%r84, 0;
	@%p4 bra 	$L__BB0_4;
	and.b32  	%r84, %r17, 2147483640;
	neg.s32 	%r82, %r84;
	mul.wide.u32 	%rd16, %r17, 4;
	add.s64 	%rd3, %rd1, %rd16;
	mul.wide.u32 	%rd17, %r17, 8;
	add.s64 	%rd4, %rd1, %rd17;
	mul.wide.u32 	%rd18, %r17, 12;
	add.s64 	%rd5, %rd1, %rd18;
	mul.wide.u32 	%rd19, %r17, 16;
	add.s64 	%rd6, %rd1, %rd19;
	mul.wide.u32 	%rd20, %r17, 20;
	add.s64 	%rd7, %rd1, %rd20;
	mul.wide.u32 	%rd21, %r17, 24;
	add.s64 	%rd8, %rd1, %rd21;
	mul.wide.u32 	%rd22, %r17, 28;
	add.s64 	%rd9, %rd1, %rd22;
	mul.wide.u32 	%rd23, %r3, 4;
	add.s64 	%rd24, %rd23, %rd2;
	add.s64 	%rd66, %rd24, 16;
	mov.f32 	%f52, 0f00000000;
	mov.u32 	%r81, %r2;
$L__BB0_3:
	.pragma "nounroll";
	mul.wide.s32 	%rd25, %r81, 4;
	add.s64 	%rd26, %rd3, %rd25;
	add.s64 	%rd27, %rd4, %rd25;
	add.s64 	%rd28, %rd5, %rd25;
	add.s64 	%rd29, %rd6, %rd25;
	add.s64 	%rd30, %rd7, %rd25;
	add.s64 	%rd31, %rd8, %rd25;
	add.s64 	%rd32, %rd9, %rd25;
	add.s64 	%rd33, %rd1, %rd25;
	ld.global.u32 	%r26, [%rd66+-16];
	ld.global.u32 	%r27, [%rd33];
	mul.lo.s32 	%r28, %r27, %r26;
	cvt.rn.f32.s32 	%f17, %r28;
	add.f32 	%f18, %f52, %f17;
	ld.global.u32 	%r29, [%rd66+-12];
	ld.global.u32 	%r30, [%rd26];
	mul.lo.s32 	%r31, %r30, %r29;
	cvt.rn.f32.s32 	%f19, %r31;
	add.f32 	%f20, %f18, %f19;
	ld.global.u32 	%r32, [%rd66+-8];
	ld.global.u32 	%r33, [%rd27];
	mul.lo.s32 	%r34, %r33, %r32;
	cvt.rn.f32.s32 	%f21, %r34;
	add.f32 	%f22, %f20, %f21;
	ld.global.u32 	%r35, [%rd66+-4];
	ld.global.u32 	%r36, [%rd28];
	mul.lo.s32 	%r37, %r36, %r35;
	cvt.rn.f32.s32 	%f23, %r37;
	add.f32 	%f24, %f22, %f23;
	ld.global.u32 	%r38, [%rd66];
	ld.global.u32 	%r39, [%rd29];
	mul.lo.s32 	%r40, %r39, %r38;
	cvt.rn.f32.s32 	%f25, %r40;
	add.f32 	%f26, %f24, %f25;
	ld.global.u32 	%r41, [%rd66+4];
	ld.global.u32 	%r42, [%rd30];
	mul.lo.s32 	%r43, %r42, %r41;
	cvt.rn.f32.s32 	%f27, %r43;
	add.f32 	%f28, %f26, %f27;
	ld.global.u32 	%r44, [%rd66+8];
	ld.global.u32 	%r45, [%rd31];
	mul.lo.s32 	%r46, %r45, %r44;
	cvt.rn.f32.s32 	%f29, %r46;
	add.f32 	%f30, %f28, %f29;
	ld.global.u32 	%r47, [%rd66+12];
	ld.global.u32 	%r48, [%rd32];
	mul.lo.s32 	%r49, %r48, %r47;
	cvt.rn.f32.s32 	%f31, %r49;
	add.f32 	%f52, %f30, %f31;
	add.s32 	%r82, %r82, 8;
	shl.b32 	%r50, %r17, 3;
	add.s32 	%r81, %r81, %r50;
	add.s64 	%rd66, %rd66, 32;
	setp.ne.s32 	%p5, %r82, 0;
	@%p5 bra 	$L__BB0_3;
$L__BB0_4:
	setp.eq.s32 	%p6, %r4, 0;
	@%p6 bra 	$L__BB0_12;
	and.b32  	%r12, %r17, 3;
	setp.lt.u32 	%p7, %r4, 4;
	@%p7 bra 	$L__BB0_7;
	add.s32 	%r51, %r84, %r3;
	mul.wide.u32 	%rd34, %r51, 4;
	add.s64 	%rd35, %rd2, %rd34;
	ld.global.u32 	%r52, [%rd35];
	mad.lo.s32 	%r53, %r84, %r17, %r2;
	mul.wide.s32 	%rd36, %r53, 4;
	add.s64 	%rd37, %rd1, %rd36;
	ld.global.u32 	%r54, [%rd37];
	mul.lo.s32 	%r55, %r54, %r52;
	cvt.rn.f32.s32 	%f33, %r55;
	add.f32 	%f34, %f52, %f33;
	cvt.u64.u32 	%rd38, %r3;
	cvt.u64.u32 	%rd39, %r84;
	add.s64 	%rd40, %rd39, %rd38;
	shl.b64 	%rd41, %rd40, 2;
	add.s64 	%rd42, %rd2, %rd41;
	ld.global.u32 	%r56, [%rd42+4];
	mul.wide.u32 	%rd43, %r17, 4;
	add.s64 	%rd44, %rd37, %rd43;
	ld.global.u32 	%r57, [%rd44];
	mul.lo.s32 	%r58, %r57, %r56;
	cvt.rn.f32.s32 	%f35, %r58;
	add.f32 	%f36, %f34, %f35;
	ld.global.u32 	%r59, [%rd42+8];
	add.s64 	%rd45, %rd44, %rd43;
	ld.global.u32 	%r60, [%rd45];
	mul.lo.s32 	%r61, %r60, %r59;
	cvt.rn.f32.s32 	%f37, %r61;
	add.f32 	%f38, %f36, %f37;
	ld.global.u32 	%r62, [%rd42+12];
	add.s64 	%rd46, %rd45, %rd43;
	ld.global.u32 	%r63, [%rd46];
	mul.lo.s32 	%r64, %r63, %r62;
	cvt.rn.f32.s32 	%f39, %r64;
	add.f32 	%f52, %f38, %f39;
	add.s32 	%r84, %r84, 4;
$L__BB0_7:
	setp.eq.s32 	%p8, %r12, 0;
	@%p8 bra 	$L__BB0_12;
	setp.eq.s32 	%p9, %r12, 1;
	@%p9 bra 	$L__BB0_10;
	add.s32 	%r65, %r84, %r3;
	mul.wide.u32 	%rd47, %r65, 4;
	add.s64 	%rd48, %rd2, %rd47;
	ld.global.u32 	%r66, [%rd48];
	mad.lo.s32 	%r67, %r84, %r17, %r2;
	mul.wide.s32 	%rd49, %r67, 4;
	add.s64 	%rd50, %rd1, %rd49;
	ld.global.u32 	%r68, [%rd50];
	mul.lo.s32 	%r69, %r68, %r66;
	cvt.rn.f32.s32 	%f41, %r69;
	add.f32 	%f42, %f52, %f41;
	cvt.u64.u32 	%rd51, %r3;
	cvt.u64.u32 	%rd52, %r84;
	add.s64 	%rd53, %rd52, %rd51;
	shl.b64 	%rd54, %rd53, 2;
	add.s64 	%rd55, %rd2, %rd54;
	ld.global.u32 	%r70, [%rd55+4];
	mul.wide.u32 	%rd56, %r17, 4;
	add.s64 	%rd57, %rd50, %rd56;
	ld.global.u32 	%r71, [%rd57];
	mul.lo.s32 	%r72, %r71, %r70;
	cvt.rn.f32.s32 	%f43, %r72;
	add.f32 	%f52, %f42, %f43;
	add.s32 	%r84, %r84, 2;
$L__BB0_10:
	and.b32  	%r73, %r17, 1;
	setp.eq.b32 	%p10, %r73, 1;
	not.pred 	%p11, %p10;
	@%p11 bra 	$L__BB0_12;
	add.s32 	%r74, %r84, %r3;
	mul.wide.u32 	%rd58, %r74, 4;
	add.s64 	%rd59, %rd2, %rd58;
	ld.global.u32 	%r75, [%rd59];
	mad.lo.s32 	%r76, %r84, %r17, %r2;
	mul.wide.s32 	%rd60, %r76, 4;
	add.s64 	%rd61, %rd1, %rd60;
	ld.global.u32 	%r77, [%rd61];
	mul.lo.s32 	%r78, %r77, %r75;
	cvt.rn.f32.s32 	%f44, %r78;
	add.f32 	%f52, %f52, %f44;
$L__BB0_12:
	ld.param.u64 	%rd65, [_Z26matrixMultiplicationKernelPiS_S_i_param_2];
	cvta.to.global.u64 	%rd62, %rd65;
	cvt.rzi.s32.f32 	%r79, %f52;
	mad.lo.s32 	%r80, %r17, %r1, %r2;
	mul.wide.s32 	%rd63, %r80, 4;
	add.s64 	%rd64, %rd62, %rd63;
	st.global.u32 	[%rd64], %r79;
	ret;

}


// ===== COMPILED SASS (sm_100) =====

	.target	sm_100

	.elftype	@"ET_EXEC"


//--------------------- .note.nv.tkinfo           --------------------------
	.section	.note.nv.tkinfo,"",@"SHT_NOTE"
	.sectionflags	@"SHF_NOTE_NV_TKINFO"
	.tkinfo
        /*0018*/ 	.word	0x00000002
        /*0030*/ 	.string	""
        /*0030*/ 	.string	"ptxas"
        /*0030*/ 	.string	"Cuda compilation tools, release 13.0, V13.0.88"
        /*0030*/ 	.string	"Build cuda_13.0.r13.0/compiler.36424714_0"
        /*0030*/ 	.string	"-arch sm_100 -m 64 "



//--------------------- .note.nv.cuinfo           --------------------------
	.section	.note.nv.cuinfo,"",@"SHT_NOTE"
	.sectionflags	@"SHF_NOTE_NV_CUINFO"
        /*0018*/ 	.short	0x0002
        /*001a*/ 	.short	0x0064
        /*001c*/ 	.short	0x0082
	.zero		2


//--------------------- .nv.info                  --------------------------
	.section	.nv.info,"",@"SHT_CUDA_INFO"
	.align	4


	//----- nvinfo : EIATTR_REGCOUNT
	.align		4
        /*0000*/ 	.byte	0x04, 0x2f
        /*0002*/ 	.short	(.L_1 - .L_0)
	.align		4
.L_0:
        /*0004*/ 	.word	index@(_Z26matrixMultiplicationKernelPiS_S_i)
        /*0008*/ 	.word	0x00000020


	//----- nvinfo : EIATTR_FRAME_SIZE
	.align		4
.L_1:
        /*000c*/ 	.byte	0x04, 0x11
        /*000e*/ 	.short	(.L_3 - .L_2)
	.align		4
.L_2:
        /*0010*/ 	.word	index@(_Z26matrixMultiplicationKernelPiS_S_i)
        /*0014*/ 	.word	0x00000000


	//----- nvinfo : EIATTR_MIN_STACK_SIZE
	.align		4
.L_3:
        /*0018*/ 	.byte	0x04, 0x12
        /*001a*/ 	.short	(.L_5 - .L_4)
	.align		4
.L_4:
        /*001c*/ 	.word	index@(_Z26matrixMultiplicationKernelPiS_S_i)
        /*0020*/ 	.word	0x00000000
.L_5:


//--------------------- .nv.compat                --------------------------
	.section	.nv.compat,"",@"SHT_CUDA_COMPAT_INFO"
	.align	4
        /*0000*/ 	.byte	0x02, 0x09, 0x00, 0x00, 0x02, 0x02, 0x01, 0x00, 0x02, 0x05, 0x05, 0x00, 0x03, 0x07, 0x01, 0x01
        /*0010*/ 	.byte	0x02, 0x03, 0x00, 0x00, 0x02, 0x06, 0x01, 0x00, 0x04, 0x0b, 0x08, 0x00, 0x09, 0x00, 0x00, 0x00
        /*0020*/ 	.byte	0x00, 0x00, 0x00, 0x00


//--------------------- .nv.info._Z26matrixMultiplicationKernelPiS_S_i --------------------------
	.section	.nv.info._Z26matrixMultiplicationKernelPiS_S_i,"",@"SHT_CUDA_INFO"
	.sectionflags	@""
	.align	4


	//----- nvinfo : EIATTR_CUDA_API_VERSION
	.align		4
        /*0000*/ 	.byte	0x04, 0x37
        /*0002*/ 	.short	(.L_7 - .L_6)
.L_6:
        /*0004*/ 	.word	0x00000082


	//----- nvinfo : EIATTR_KPARAM_INFO
	.align		4
.L_7:
        /*0008*/ 	.byte	0x04, 0x17
        /*000a*/ 	.short	(.L_9 - .L_8)
.L_8:
        /*000c*/ 	.word	0x00000000
        /*0010*/ 	.short	0x0003
        /*0012*/ 	.short	0x0018
        /*0014*/ 	.byte	0x00, 0xf0, 0x11, 0x00


	//----- nvinfo : EIATTR_KPARAM_INFO
	.align		4
.L_9:
        /*0018*/ 	.byte	0x04, 0x17
        /*001a*/ 	.short	(.L_11 - .L_10)
.L_10:
        /*001c*/ 	.word	0x00000000
        /*0020*/ 	.short	0x0002
        /*0022*/ 	.short	0x0010
        /*0024*/ 	.byte	0x00, 0xf5, 0x21, 0x00


	//----- nvinfo : EIATTR_KPARAM_INFO
	.align		4
.L_11:
        /*0028*/ 	.byte	0x04, 0x17
        /*002a*/ 	.short	(.L_13 - .L_12)
.L_12:
        /*002c*/ 	.word	0x00000000
        /*0030*/ 	.short	0x0001
        /*0032*/ 	.short	0x0008
        /*0034*/ 	.byte	0x00, 0xf5, 0x21, 0x00


	//----- nvinfo : EIATTR_KPARAM_INFO
	.align		4
.L_13:
        /*0038*/ 	.byte	0x04, 0x17
        /*003a*/ 	.short	(.L_15 - .L_14)
.L_14:
        /*003c*/ 	.word	0x00000000
        /*0040*/ 	.short	0x0000
        /*0042*/ 	.short	0x0000
        /*0044*/ 	.byte	0x00, 0xf5, 0x21, 0x00


	//----- nvinfo : EIATTR_SPARSE_MMA_MASK
	.align		4
.L_15:
        /*0048*/ 	.byte	0x03, 0x50
        /*004a*/ 	.short	0x0000


	//----- nvinfo : EIATTR_MAXREG_COUNT
	.align		4
        /*004c*/ 	.byte	0x03, 0x1b
        /*004e*/ 	.short	0x00ff


	//----- nvinfo : EIATTR_MERCURY_ISA_VERSION
	.align		4
        /*0050*/ 	.byte	0x03, 0x5f
        /*0052*/ 	.short	0x0101


	//----- nvinfo : EIATTR_VRC_CTA_INIT_COUNT
	.align		4
        /*0054*/ 	.byte	0x02, 0x4a
	.zero		1
	.zero		1


	//----- nvinfo : EIATTR_EXIT_INSTR_OFFSETS
	.align		4
        /*0058*/ 	.byte	0x04, 0x1c
        /*005a*/ 	.short	(.L_17 - .L_16)


	//   ....[0]....
.L_16:
        /*005c*/ 	.word	0x00000cb0


	//----- nvinfo : EIATTR_CRS_STACK_SIZE
	.align		4
.L_17:
        /*0060*/ 	.byte	0x04, 0x1e
        /*0062*/ 	.short	(.L_19 - .L_18)
.L_18:
        /*0064*/ 	.word	0x00000000


	//----- nvinfo : EIATTR_CBANK_PARAM_SIZE
	.align		4
.L_19:
        /*0068*/ 	.byte	0x03, 0x19
        /*006a*/ 	.short	0x001c


	//----- nvinfo : EIATTR_PARAM_CBANK
	.align		4
        /*006c*/ 	.byte	0x04, 0x0a
        /*006e*/ 	.short	(.L_21 - .L_20)
	.align		4
.L_20:
        /*0070*/ 	.word	index@(.nv.constant0._Z26matrixMultiplicationKernelPiS_S_i)
        /*0074*/ 	.short	0x0380
        /*0076*/ 	.short	0x001c


	//----- nvinfo : EIATTR_SW_WAR
	.align		4
.L_21:
        /*0078*/ 	.byte	0x04, 0x36
        /*007a*/ 	.short	(.L_23 - .L_22)
.L_22:
        /*007c*/ 	.word	0x00000008
.L_23:


//--------------------- .nv.callgraph             --------------------------
	.section	.nv.callgraph,"",@"SHT_CUDA_CALLGRAPH"
	.align	4
	.sectionentsize	8
	.align		4
        /*0000*/ 	.word	0x00000000
	.align		4
        /*0004*/ 	.word	0xffffffff
	.align		4
        /*0008*/ 	.word	0x00000000
	.align		4
        /*000c*/ 	.word	0xfffffffe
	.align		4
        /*0010*/ 	.word	0x00000000
	.align		4
        /*0014*/ 	.word	0xfffffffd
	.align		4
        /*0018*/ 	.word	0x00000000
	.align		4
        /*001c*/ 	.word	0xfffffffc


//--------------------- .text._Z26matrixMultiplicationKernelPiS_S_i --------------------------
	.section	.text._Z26matrixMultiplicationKernelPiS_S_i,"ax",@progbits
	.align	128
        .global         _Z26matrixMultiplicationKernelPiS_S_i
        .type           _Z26matrixMultiplicationKernelPiS_S_i,@function
        .size           _Z26matrixMultiplicationKernelPiS_S_i,(.L_x_7 - _Z26matrixMultiplicationKernelPiS_S_i)
        .other          _Z26matrixMultiplicationKernelPiS_S_i,@"STO_CUDA_ENTRY STV_DEFAULT"
_Z26matrixMultiplicationKernelPiS_S_i:
.text._Z26matrixMultiplicationKernelPiS_S_i:
[----:B------:R-:W-:Y:S01]  /*0000*/  LDC R1, c[0x0][0x37c] ;  /* 0x0000df00ff017b82 */ /* 0x000fe20000000800 */
[----:B------:R-:W0:Y:S07]  /*0010*/  S2R R3, SR_TID.Y ;  /* 0x0000000000037919 */ /* 0x000e2e0000002200 */
[----:B------:R-:W0:Y:S01]  /*0020*/  LDC R0, c[0x0][0x364] ;  /* 0x0000d900ff007b82 */ /* 0x000e220000000800 */
[----:B------:R-:W1:Y:S01]  /*0030*/  LDCU UR10, c[0x0][0x398] ;  /* 0x00007300ff0a77ac */ /* 0x000e620008000800 */
[----:B------:R-:W-:Y:S01]  /*0040*/  BSSY.RECONVERGENT B0, `(.L_x_0) ;  /* 0x00000c1000007945 */ /* 0x000fe20003800200 */
[----:B------:R-:W2:Y:S01]  /*0050*/  S2R R2, SR_TID.X ;  /* 0x0000000000027919 */ /* 0x000ea20000002100 */
[----:B------:R-:W-:Y:S01]  /*0060*/  HFMA2 R12, -RZ, RZ, 0, 0 ;  /* 0x00000000ff0c7431 */ /* 0x000fe200000001ff */
[----:B------:R-:W3:Y:S03]  /*0070*/  LDCU.64 UR8, c[0x0][0x358] ;  /* 0x00006b00ff0877ac */ /* 0x000ee60008000a00 */
[----:B------:R-:W0:Y:S08]  /*0080*/  S2UR UR4, SR_CTAID.Y ;  /* 0x00000000000479c3 */ /* 0x000e300000002600 */
[----:B------:R-:W2:Y:S01]  /*0090*/  S2UR UR5, SR_CTAID.X ;  /* 0x00000000000579c3 */ /* 0x000ea20000002500 */
[----:B-1----:R-:W-:-:S07]  /*00a0*/  UISETP.GE.AND UP0, UPT, UR10, 0x1, UPT ;  /* 0x000000010a00788c */ /* 0x002fce000bf06270 */
[----:B------:R-:W2:Y:S01]  /*00b0*/  LDC R13, c[0x0][0x360] ;  /* 0x0000d800ff0d7b82 */ /* 0x000ea20000000800 */
[----:B------:R-:W-:Y:S01]  /*00c0*/  PLOP3.LUT P0, PT, PT, PT, UP0, 0x80, 0x8 ;  /* 0x000000000008781c */ /* 0x000fe20003f0f008 */
[----:B0-----:R-:W-:Y:S02]  /*00d0*/  IMAD R0, R0, UR4, R3 ;  /* 0x0000000400007c24 */ /* 0x001fe4000f8e0203 */
[----:B--2---:R-:W-:-:S05]  /*00e0*/  IMAD R13, R13, UR5, R2 ;  /* 0x000000050d0d7c24 */ /* 0x004fca000f8e0202 */
[----:B------:R-:W-:-:S04]  /*00f0*/  VIMNMX R2, PT, PT, R0, R13, !PT ;  /* 0x0000000d00027248 */ /* 0x000fc80007fe0100 */
[----:B------:R-:W-:-:S13]  /*0100*/  ISETP.GE.OR P0, PT, R2, UR10, !P0 ;  /* 0x0000000a02007c0c */ /* 0x000fda000c706670 */
[----:B---3--:R-:W-:Y:S05]  /*0110*/  @P0 BRA `(.L_x_1) ;  /* 0x0000000800cc0947 */ /* 0x008fea0003800000 */
[----:B------:R-:W-:Y:S02]  /*0120*/  UISETP.GE.U32.AND UP1, UPT, UR10, 0x8, UPT ;  /* 0x000000080a00788c */ /* 0x000fe4000bf26070 */
[----:B------:R-:W-:Y:S01]  /*0130*/  IMAD R5, R0, UR10, RZ ;  /* 0x0000000a00057c24 */ /* 0x000fe2000f8e02ff */
[----:B------:R-:W-:Y:S01]  /*0140*/  ULOP3.LUT UR11, UR10, 0x7, URZ, 0xc0, !UPT ;  /* 0x000000070a0b7892 */ /* 0x000fe2000f8ec0ff */
[----:B------:R-:W-:Y:S01]  /*0150*/  MOV R12, RZ ;  /* 0x000000ff000c7202 */ /* 0x000fe20000000f00 */
[----:B------:R-:W-:Y:S02]  /*0160*/  UMOV UR4, URZ ;  /* 0x000000ff00047c82 */ /* 0x000fe40008000000 */
[----:B------:R-:W-:Y:S02]  /*0170*/  UISETP.NE.AND UP0, UPT, UR11, URZ, UPT ;  /* 0x000000ff0b00728c */ /* 0x000fe4000bf05270 */
[----:B------:R-:W-:Y:S09]  /*0180*/  BRA.U !UP1, `(.L_x_2) ;  /* 0x0000000509507547 */ /* 0x000ff2000b800000 */
[----:B------:R-:W0:Y:S01]  /*0190*/  LDCU.128 UR12, c[0x0][0x380] ;  /* 0x00007000ff0c77ac */ /* 0x000e220008000c00 */
[----:B------:R-:W-:Y:S02]  /*01a0*/  MOV R12, RZ ;  /* 0x000000ff000c7202 */ /* 0x000fe40000000f00 */
[----:B------:R-:W-:Y:S01]  /*01b0*/  MOV R14, R13 ;  /* 0x0000000d000e7202 */ /* 0x000fe20000000f00 */
[----:B------:R-:W-:-:S04]  /*01c0*/  ULOP3.LUT UR4, UR10, 0x7ffffff8, URZ, 0xc0, !UPT ;  /* 0x7ffffff80a047892 */ /* 0x000fc8000f8ec0ff */
[----:B------:R-:W-:Y:S01]  /*01d0*/  UIADD3 UR5, UPT, UPT, -UR4, URZ, URZ ;  /* 0x000000ff04057290 */ /* 0x000fe2000fffe1ff */
[----:B0-----:R-:W-:Y:S01]  /*01e0*/  MOV R2, UR12 ;  /* 0x0000000c00027c02 */ /* 0x001fe20008000f00 */
[----:B------:R-:W-:Y:S01]  /*01f0*/  UIMAD.WIDE.U32 UR6, UR10, 0x1c, UR14 ;  /* 0x0000001c0a0678a5 */ /* 0x000fe2000f8e000e */
[----:B------:R-:W-:-:S03]  /*0200*/  MOV R3, UR13 ;  /* 0x0000000d00037c02 */ /* 0x000fc60008000f00 */
[----:B------:R-:W-:-:S03]  /*0210*/  IMAD.WIDE.U32 R2, R5, 0x4, R2 ;  /* 0x0000000405027825 */ /* 0x000fc600078e0002 */
[----:B------:R-:W-:-:S04]  /*0220*/  IADD3 R6, P0, PT, R2, 0x10, RZ ;  /* 0x0000001002067810 */ /* 0x000fc80007f1e0ff */
[----:B------:R-:W-:-:S09]  /*0230*/  IADD3.X R7, PT, PT, RZ, R3, RZ, P0, !PT ;  /* 0x00000003ff077210 */ /* 0x000fd200007fe4ff */
.L_x_3:
[----:B------:R-:W-:Y:S01]  /*0240*/  UIMAD.WIDE.U32 UR12, UR10, 0x4, UR14 ;  /* 0x000000040a0c78a5 */ /* 0x000fe2000f8e000e */
[----:B------:R-:W-:Y:S01]  /*0250*/  HFMA2 R23, -RZ, RZ, 0, 2.384185791015625e-07 ;  /* 0x00000004ff177431 */ /* 0x000fe200000001ff */
[----:B------:R-:W-:-:S04]  /*0260*/  UIMAD.WIDE.U32 UR16, UR10, 0x8, UR14 ;  /* 0x000000080a1078a5 */ /* 0x000fc8000f8e000e */
[----:B------:R-:W-:Y:S02]  /*0270*/  MOV R2, UR12 ;  /* 0x0000000c00027c02 */ /* 0x000fe40008000f00 */
[----:B------:R-:W-:Y:S01]  /*0280*/  MOV R3, UR13 ;  /* 0x0000000d00037c02 */ /* 0x000fe20008000f00 */
[----:B------:R-:W-:Y:S01]  /*0290*/  UIMAD.WIDE.U32 UR12, UR10, 0xc, UR14 ;  /* 0x0000000c0a0c78a5 */ /* 0x000fe2000f8e000e */
[----:B------:R-:W-:Y:S01]  /*02a0*/  MOV R4, UR16 ;  /* 0x0000001000047c02 */ /* 0x000fe20008000f00 */
[----:B------:R-:W-:Y:S01]  /*02b0*/  IMAD.WIDE R22, R14, R23, UR14 ;  /* 0x0000000e0e167e25 */ /* 0x000fe2000f8e0217 */
[----:B------:R-:W-:-:S03]  /*02c0*/  MOV R5, UR17 ;  /* 0x0000001100057c02 */ /* 0x000fc60008000f00 */
[C---:B------:R-:W-:Y:S02]  /*02d0*/  IMAD.WIDE R2, R14.reuse, 0x4, R2 ;  /* 0x000000040e027825 */ /* 0x040fe400078e0202 */
[----:B------:R-:W2:Y:S01]  /*02e0*/  LDG.E R22, desc[UR8][R22.64] ;  /* 0x0000000816167981 */ /* 0x000ea2000c1e1900 */
[----:B------:R-:W-:Y:S01]  /*02f0*/  MOV R8, UR12 ;  /* 0x0000000c00087c02 */ /* 0x000fe20008000f00 */
[----:B------:R-:W-:Y:S01]  /*0300*/  IMAD.WIDE R4, R14, 0x4, R4 ;  /* 0x000000040e047825 */ /* 0x000fe200078e0204 */
[----:B------:R-:W-:Y:S01]  /*0310*/  MOV R9, UR13 ;  /* 0x0000000d00097c02 */ /* 0x000fe20008000f00 */
[----:B------:R0:W3:Y:S01]  /*0320*/  LDG.E R15, desc[UR8][R2.64] ;  /* 0x00000008020f7981 */ /* 0x0000e2000c1e1900 */
[----:B------:R-:W-:Y:S01]  /*0330*/  UIMAD.WIDE.U32 UR12, UR10, 0x10, UR14 ;  /* 0x000000100a0c78a5 */ /* 0x000fe2000f8e000e */
[----:B------:R-:W-:Y:S01]  /*0340*/  HFMA2 R25, -RZ, RZ, 0, 2.384185791015625e-07 ;  /* 0x00000004ff197431 */ /* 0x000fe200000001ff */
[----:B------:R-:W-:Y:S01]  /*0350*/  UIMAD.WIDE.U32 UR16, UR10, 0x14, UR14 ;  /* 0x000000140a1078a5 */ /* 0x000fe2000f8e000e */
[----:B------:R1:W4:Y:S01]  /*0360*/  LDG.E R18, desc[UR8][R4.64] ;  /* 0x0000000804127981 */ /* 0x000322000c1e1900 */
[----:B0-----:R-:W-:-:S02]  /*0370*/  MOV R2, R6 ;  /* 0x0000000600027202 */ /* 0x001fc40000000f00 */
[----:B------:R-:W-:Y:S01]  /*0380*/  MOV R3, R7 ;  /* 0x0000000700037202 */ /* 0x000fe20000000f00 */
[----:B------:R-:W-:-:S04]  /*0390*/  HFMA2 R7, -RZ, RZ, 0, 2.384185791015625e-07 ;  /* 0x00000004ff077431 */ /* 0x000fc800000001ff */
[----:B------:R-:W2:Y:S01]  /*03a0*/  LDG.E R21, desc[UR8][R2.64+-0x10] ;  /* 0xfffff00802157981 */ /* 0x000ea2000c1e1900 */
[----:B------:R-:W-:-:S03]  /*03b0*/  IMAD.WIDE R8, R14, 0x4, R8 ;  /* 0x000000040e087825 */ /* 0x000fc600078e0208 */
[----:B------:R-:W3:Y:S01]  /*03c0*/  LDG.E R20, desc[UR8][R2.64+-0xc] ;  /* 0xfffff40802147981 */ /* 0x000ee2000c1e1900 */
[----:B------:R-:W-:Y:S01]  /*03d0*/  MOV R11, 0x4 ;  /* 0x00000004000b7802 */ /* 0x000fe20000000f00 */
[C---:B------:R-:W-:Y:S02]  /*03e0*/  IMAD.WIDE R6, R14.reuse, R7, UR12 ;  /* 0x0000000c0e067e25 */ /* 0x040fe4000f8e0207 */
[----:B------:R-:W4:Y:S01]  /*03f0*/  LDG.E R19, desc[UR8][R2.64+-0x8] ;  /* 0xfffff80802137981 */ /* 0x000f22000c1e1900 */
[----:B------:R-:W-:Y:S01]  /*0400*/  UIMAD.WIDE.U32 UR12, UR10, 0x18, UR14 ;  /* 0x000000180a0c78a5 */ /* 0x000fe2000f8e000e */
[C---:B-1----:R-:W-:Y:S02]  /*0410*/  IMAD.WIDE R4, R14.reuse, R11, UR16 ;  /* 0x000000100e047e25 */ /* 0x042fe4000f8e020b */
[----:B------:R0:W5:Y:S04]  /*0420*/  LDG.E R16, desc[UR8][R8.64] ;  /* 0x0000000808107981 */ /* 0x000168000c1e1900 */
[----:B------:R-:W5:Y:S04]  /*0430*/  LDG.E R17, desc[UR8][R2.64+-0x4] ;  /* 0xfffffc0802117981 */ /* 0x000f68000c1e1900 */
[----:B------:R-:W5:Y:S01]  /*0440*/  LDG.E R6, desc[UR8][R6.64] ;  /* 0x0000000806067981 */ /* 0x000f62000c1e1900 */
[----:B0-----:R-:W-:-:S03]  /*0450*/  IMAD.WIDE R8, R14, R25, UR12 ;  /* 0x0000000c0e087e25 */ /* 0x001fc6000f8e0219 */
[----:B------:R-:W5:Y:S01]  /*0460*/  LDG.E R23, desc[UR8][R2.64] ;  /* 0x0000000802177981 */ /* 0x000f62000c1e1900 */
[----:B------:R-:W-:-:S03]  /*0470*/  IMAD.WIDE R10, R14, R11, UR6 ;  /* 0x000000060e0a7e25 */ /* 0x000fc6000f8e020b */
[----:B------:R-:W5:Y:S04]  /*0480*/  LDG.E R4, desc[UR8][R4.64] ;  /* 0x0000000804047981 */ /* 0x000f68000c1e1900 */
[----:B------:R-:W5:Y:S04]  /*0490*/  LDG.E R25, desc[UR8][R2.64+0x4] ;  /* 0x0000040802197981 */ /* 0x000f68000c1e1900 */
[----:B------:R0:W5:Y:S04]  /*04a0*/  LDG.E R8, desc[UR8][R8.64] ;  /* 0x0000000808087981 */ /* 0x000168000c1e1900 */
[----:B------:R-:W5:Y:S04]  /*04b0*/  LDG.E R27, desc[UR8][R2.64+0x8] ;  /* 0x00000808021b7981 */ /* 0x000f68000c1e1900 */
[----:B------:R-:W5:Y:S04]  /*04c0*/  LDG.E R10, desc[UR8][R10.64] ;  /* 0x000000080a0a7981 */ /* 0x000f68000c1e1900 */
[----:B------:R-:W5:Y:S01]  /*04d0*/  LDG.E R29, desc[UR8][R2.64+0xc] ;  /* 0x00000c08021d7981 */ /* 0x000f62000c1e1900 */
[----:B------:R-:W-:-:S04]  /*04e0*/  UIADD3 UR5, UPT, UPT, UR5, 0x8, URZ ;  /* 0x0000000805057890 */ /* 0x000fc8000fffe0ff */
[----:B------:R-:W-:Y:S01]  /*04f0*/  UISETP.NE.AND UP1, UPT, UR5, URZ, UPT ;  /* 0x000000ff0500728c */ /* 0x000fe2000bf25270 */
[----:B0-----:R-:W-:-:S04]  /*0500*/  MOV R9, UR10 ;  /* 0x0000000a00097c02 */ /* 0x001fc80008000f00 */
[----:B------:R-:W-:Y:S01]  /*0510*/  LEA R14, R9, R14, 0x3 ;  /* 0x0000000e090e7211 */ /* 0x000fe200078e18ff */
[----:B--2---:R-:W-:Y:S02]  /*0520*/  IMAD R21, R21, R22, RZ ;  /* 0x0000001615157224 */ /* 0x004fe400078e02ff */
[----:B---3--:R-:W-:-:S03]  /*0530*/  IMAD R15, R20, R15, RZ ;  /* 0x0000000f140f7224 */ /* 0x008fc600078e02ff */
[----:B------:R-:W-:Y:S01]  /*0540*/  I2FP.F32.S32 R21, R21 ;  /* 0x0000001500157245 */ /* 0x000fe20000201400 */
[----:B----4-:R-:W-:Y:S01]  /*0550*/  IMAD R19, R19, R18, RZ ;  /* 0x0000001213137224 */ /* 0x010fe200078e02ff */
[----:B------:R-:W-:-:S03]  /*0560*/  I2FP.F32.S32 R18, R15 ;  /* 0x0000000f00127245 */ /* 0x000fc60000201400 */
[----:B------:R-:W-:Y:S01]  /*0570*/  FADD R21, R21, R12 ;  /* 0x0000000c15157221 */ /* 0x000fe20000000000 */
[----:B------:R-:W-:-:S03]  /*0580*/  I2FP.F32.S32 R19, R19 ;  /* 0x0000001300137245 */ /* 0x000fc60000201400 */
[----:B------:R-:W-:Y:S01]  /*0590*/  FADD R18, R21, R18 ;  /* 0x0000001215127221 */ /* 0x000fe20000000000 */
[----:B-----5:R-:W-:-:S03]  /*05a0*/  IMAD R16, R17, R16, RZ ;  /* 0x0000001011107224 */ /* 0x020fc600078e02ff */
[----:B------:R-:W-:Y:S02]  /*05b0*/  FADD R18, R18, R19 ;  /* 0x0000001312127221 */ /* 0x000fe40000000000 */
[----:B------:R-:W-:Y:S01]  /*05c0*/  I2FP.F32.S32 R5, R16 ;  /* 0x0000001000057245 */ /* 0x000fe20000201400 */
[----:B------:R-:W-:-:S04]  /*05d0*/  IMAD R6, R23, R6, RZ ;  /* 0x0000000617067224 */ /* 0x000fc800078e02ff */
[----:B------:R-:W-:Y:S01]  /*05e0*/  FADD R5, R18, R5 ;  /* 0x0000000512057221 */ /* 0x000fe20000000000 */
[----:B------:R-:W-:Y:S01]  /*05f0*/  I2FP.F32.S32 R6, R6 ;  /* 0x0000000600067245 */ /* 0x000fe20000201400 */
[----:B------:R-:W-:-:S04]  /*0600*/  IMAD R4, R25, R4, RZ ;  /* 0x0000000419047224 */ /* 0x000fc800078e02ff */
[----:B------:R-:W-:Y:S01]  /*0610*/  FADD R5, R5, R6 ;  /* 0x0000000605057221 */ /* 0x000fe20000000000 */
[----:B------:R-:W-:Y:S01]  /*0620*/  I2FP.F32.S32 R4, R4 ;  /* 0x0000000400047245 */ /* 0x000fe20000201400 */
[----:B------:R-:W-:-:S04]  /*0630*/  IMAD R8, R27, R8, RZ ;  /* 0x000000081b087224 */ /* 0x000fc800078e02ff */
[----:B------:R-:W-:Y:S01]  /*0640*/  FADD R4, R5, R4 ;  /* 0x0000000405047221 */ /* 0x000fe20000000000 */
[----:B------:R-:W-:Y:S01]  /*0650*/  I2FP.F32.S32 R7, R8 ;  /* 0x0000000800077245 */ /* 0x000fe20000201400 */
[----:B------:R-:W-:Y:S01]  /*0660*/  IMAD R10, R29, R10, RZ ;  /* 0x0000000a1d0a7224 */ /* 0x000fe200078e02ff */
[----:B------:R-:W-:-:S03]  /*0670*/  IADD3 R6, P0, PT, R2, 0x20, RZ ;  /* 0x0000002002067810 */ /* 0x000fc60007f1e0ff */
[----:B------:R-:W-:Y:S01]  /*0680*/  FADD R4, R4, R7 ;  /* 0x0000000704047221 */ /* 0x000fe20000000000 */
[----:B------:R-:W-:Y:S02]  /*0690*/  I2FP.F32.S32 R5, R10 ;  /* 0x0000000a00057245 */ /* 0x000fe40000201400 */
[----:B------:R-:W-:-:S03]  /*06a0*/  IADD3.X R7, PT, PT, RZ, R3, RZ, P0, !PT ;  /* 0x00000003ff077210 */ /* 0x000fc600007fe4ff */
[----:B------:R-:W-:Y:S01]  /*06b0*/  FADD R12, R4, R5 ;  /* 0x00000005040c7221 */ /* 0x000fe20000000000 */
[----:B------:R-:W-:Y:S06]  /*06c0*/  BRA.U UP1, `(.L_x_3) ;  /* 0xfffffff901dc7547 */ /* 0x000fec000b83ffff */
.L_x_2:
[----:B------:R-:W-:Y:S05]  /*06d0*/  BRA.U !UP0, `(.L_x_1) ;  /* 0x00000005085c7547 */ /* 0x000fea000b800000 */
[----:B------:R-:W-:Y:S01]  /*06e0*/  UISETP.GE.U32.AND UP0, UPT, UR11, 0x4, UPT ;  /* 0x000000040b00788c */ /* 0x000fe2000bf06070 */
[----:B------:R-:W-:Y:S01]  /*06f0*/  IMAD R2, R0, UR10, RZ ;  /* 0x0000000a00027c24 */ /* 0x000fe2000f8e02ff */
[----:B------:R-:W-:-:S04]  /*0700*/  ULOP3.LUT UR5, UR10, 0x3, URZ, 0xc0, !UPT ;  /* 0x000000030a057892 */ /* 0x000fc8000f8ec0ff */
[----:B------:R-:W-:-:S03]  /*0710*/  UISETP.NE.AND UP1, UPT, UR5, URZ, UPT ;  /* 0x000000ff0500728c */ /* 0x000fc6000bf25270 */
[----:B------:R-:W-:Y:S08]  /*0720*/  BRA.U !UP0, `(.L_x_4) ;  /* 0x00000001089c7547 */ /* 0x000ff0000b800000 */
[----:B------:R-:W0:Y:S01]  /*0730*/  LDC.64 R6, c[0x0][0x388] ;  /* 0x0000e200ff067b82 */ /* 0x000e220000000a00 */
[----:B------:R-:W1:Y:S01]  /*0740*/  LDCU.64 UR6, c[0x0][0x380] ;  /* 0x00007000ff0677ac */ /* 0x000e620008000a00 */
[----:B------:R-:W-:Y:S02]  /*0750*/  MOV R4, UR4 ;  /* 0x0000000400047c02 */ /* 0x000fe40008000f00 */
[----:B------:R-:W-:Y:S02]  /*0760*/  IADD3 R3, PT, PT, R2, UR4, RZ ;  /* 0x0000000402037c10 */ /* 0x000fe4000fffe0ff */
[----:B------:R-:W-:Y:S01]  /*0770*/  MOV R11, UR10 ;  /* 0x0000000a000b7c02 */ /* 0x000fe20008000f00 */
[----:B------:R-:W-:Y:S01]  /*0780*/  IMAD R5, R4, UR10, R13 ;  /* 0x0000000a04057c24 */ /* 0x000fe2000f8e020d */
[----:B------:R-:W2:Y:S01]  /*0790*/  LDC.64 R8, c[0x0][0x380] ;  /* 0x0000e000ff087b82 */ /* 0x000ea20000000a00 */
[----:B------:R-:W-:Y:S02]  /*07a0*/  IADD3 R14, P0, PT, R2, UR4, RZ ;  /* 0x00000004020e7c10 */ /* 0x000fe4000ff1e0ff */
[----:B------:R-:W-:Y:S01]  /*07b0*/  MOV R15, UR10 ;  /* 0x0000000a000f7c02 */ /* 0x000fe20008000f00 */
[----:B0-----:R-:W-:-:S04]  /*07c0*/  IMAD.WIDE R6, R5, 0x4, R6 ;  /* 0x0000000405067825 */ /* 0x001fc800078e0206 */
[----:B------:R-:W-:Y:S01]  /*07d0*/  IMAD.WIDE.U32 R10, R11, 0x4, R6 ;  /* 0x000000040b0a7825 */ /* 0x000fe200078e0006 */
[----:B------:R-:W-:Y:S01]  /*07e0*/  MOV R17, UR10 ;  /* 0x0000000a00117c02 */ /* 0x000fe20008000f00 */
[----:B------:R-:W3:Y:S02]  /*07f0*/  LDG.E R7, desc[UR8][R6.64] ;  /* 0x0000000806077981 */ /* 0x000ee4000c1e1900 */
[----:B--2---:R-:W-:Y:S01]  /*0800*/  IMAD.WIDE.U32 R8, R3, 0x4, R8 ;  /* 0x0000000403087825 */ /* 0x004fe200078e0008 */
[----:B------:R-:W-:Y:S01]  /*0810*/  IADD3.X R3, PT, PT, RZ, RZ, RZ, P0, !PT ;  /* 0x000000ffff037210 */ /* 0x000fe200007fe4ff */
[----:B------:R-:W2:Y:S01]  /*0820*/  LDG.E R18, desc[UR8][R10.64] ;  /* 0x000000080a127981 */ /* 0x000ea2000c1e1900 */
[----:B-1----:R-:W-:-:S03]  /*0830*/  LEA R4, P0, R14, UR6, 0x2 ;  /* 0x000000060e047c11 */ /* 0x002fc6000f8010ff */
[----:B------:R-:W3:Y:S01]  /*0840*/  LDG.E R8, desc[UR8][R8.64] ;  /* 0x0000000808087981 */ /* 0x000ee2000c1e1900 */
[----:B------:R-:W-:Y:S01]  /*0850*/  LEA.HI.X R5, R14, UR7, R3, 0x2, P0 ;  /* 0x000000070e057c11 */ /* 0x000fe200080f1403 */
[----:B------:R-:W-:-:S04]  /*0860*/  IMAD.WIDE.U32 R14, R15, 0x4, R10 ;  /* 0x000000040f0e7825 */ /* 0x000fc800078e000a */
[----:B------:R-:W2:Y:S01]  /*0870*/  LDG.E R3, desc[UR8][R4.64+0x4] ;  /* 0x0000040804037981 */ /* 0x000ea2000c1e1900 */
[----:B------:R-:W-:-:S03]  /*0880*/  IMAD.WIDE.U32 R16, R17, 0x4, R14 ;  /* 0x0000000411107825 */ /* 0x000fc600078e000e */
[----:B------:R-:W4:Y:S04]  /*0890*/  LDG.E R20, desc[UR8][R14.64] ;  /* 0x000000080e147981 */ /* 0x000f28000c1e1900 */
[----:B------:R-:W4:Y:S04]  /*08a0*/  LDG.E R19, desc[UR8][R4.64+0x8] ;  /* 0x0000080804137981 */ /* 0x000f28000c1e1900 */
[----:B------:R-:W5:Y:S04]  /*08b0*/  LDG.E R21, desc[UR8][R4.64+0xc] ;  /* 0x00000c0804157981 */ /* 0x000f68000c1e1900 */
[----:B------:R-:W5:Y:S01]  /*08c0*/  LDG.E R16, desc[UR8][R16.64] ;  /* 0x0000000810107981 */ /* 0x000f62000c1e1900 */
[----:B------:R-:W-:Y:S01]  /*08d0*/  UIADD3 UR4, UPT, UPT, UR4, 0x4, URZ ;  /* 0x0000000404047890 */ /* 0x000fe2000fffe0ff */
[----:B---3--:R-:W-:-:S02]  /*08e0*/  IMAD R8, R8, R7, RZ ;  /* 0x0000000708087224 */ /* 0x008fc400078e02ff */
[----:B--2---:R-:W-:-:S03]  /*08f0*/  IMAD R18, R3, R18, RZ ;  /* 0x0000001203127224 */ /* 0x004fc600078e02ff */
[----:B------:R-:W-:Y:S02]  /*0900*/  I2FP.F32.S32 R3, R8 ;  /* 0x0000000800037245 */ /* 0x000fe40000201400 */
[----:B------:R-:W-:-:S03]  /*0910*/  I2FP.F32.S32 R18, R18 ;  /* 0x0000001200127245 */ /* 0x000fc60000201400 */
[----:B------:R-:W-:Y:S01]  /*0920*/  FADD R3, R12, R3 ;  /* 0x000000030c037221 */ /* 0x000fe20000000000 */
[----:B----4-:R-:W-:-:S03]  /*0930*/  IMAD R19, R19, R20, RZ ;  /* 0x0000001413137224 */ /* 0x010fc600078e02ff */
[----:B------:R-:W-:Y:S02]  /*0940*/  FADD R3, R3, R18 ;  /* 0x0000001203037221 */ /* 0x000fe40000000000 */
[----:B------:R-:W-:Y:S01]  /*0950*/  I2FP.F32.S32 R6, R19 ;  /* 0x0000001300067245 */ /* 0x000fe20000201400 */
[----:B-----5:R-:W-:-:S04]  /*0960*/  IMAD R21, R21, R16, RZ ;  /* 0x0000001015157224 */ /* 0x020fc800078e02ff */
[----:B------:R-:W-:Y:S01]  /*0970*/  FADD R3, R3, R6 ;  /* 0x0000000603037221 */ /* 0x000fe20000000000 */
[----:B------:R-:W-:-:S05]  /*0980*/  I2FP.F32.S32 R12, R21 ;  /* 0x00000015000c7245 */ /* 0x000fca0000201400 */
[----:B------:R-:W-:-:S07]  /*0990*/  FADD R12, R3, R12 ;  /* 0x0000000c030c7221 */ /* 0x000fce0000000000 */
.L_x_4:
[----:B------:R-:W-:Y:S05]  /*09a0*/  BRA.U !UP1, `(.L_x_1) ;  /* 0x0000000109a87547 */ /* 0x000fea000b800000 */
[----:B------:R-:W-:Y:S02]  /*09b0*/  UISETP.NE.AND UP0, UPT, UR5, 0x1, UPT ;  /* 0x000000010500788c */ /* 0x000fe4000bf05270 */
[----:B------:R-:W-:-:S04]  /*09c0*/  ULOP3.LUT UR6, UR10, 0x1, URZ, 0xc0, !UPT ;  /* 0x000000010a067892 */ /* 0x000fc8000f8ec0ff */
[----:B------:R-:W-:-:S03]  /*09d0*/  UISETP.NE.U32.AND UP1, UPT, UR6, 0x1, UPT ;  /* 0x000000010600788c */ /* 0x000fc6000bf25070 */
[----:B------:R-:W-:Y:S08]  /*09e0*/  BRA.U !UP0, `(.L_x_5) ;  /* 0x0000000108647547 */ /* 0x000ff0000b800000 */
[----:B------:R-:W0:Y:S01]  /*09f0*/  LDC.64 R4, c[0x0][0x380] ;  /* 0x0000e000ff047b82 */ /* 0x000e220000000a00 */
[----:B------:R-:W1:Y:S01]  /*0a00*/  LDCU.64 UR6, c[0x0][0x380] ;  /* 0x00007000ff0677ac */ /* 0x000e620008000a00 */
[----:B------:R-:W-:Y:S02]  /*0a10*/  MOV R8, UR4 ;  /* 0x0000000400087c02 */ /* 0x000fe40008000f00 */
[C---:B------:R-:W-:Y:S02]  /*0a20*/  IADD3 R3, PT, PT, R2.reuse, UR4, RZ ;  /* 0x0000000402037c10 */ /* 0x040fe4000fffe0ff */
[----:B------:R-:W-:Y:S01]  /*0a30*/  IADD3 R10, P0, PT, R2, UR4, RZ ;  /* 0x00000004020a7c10 */ /* 0x000fe2000ff1e0ff */
[----:B------:R-:W-:Y:S01]  /*0a40*/  IMAD R9, R8, UR10, R13 ;  /* 0x0000000a08097c24 */ /* 0x000fe2000f8e020d */
[----:B------:R-:W2:Y:S01]  /*0a50*/  LDC.64 R6, c[0x0][0x388] ;  /* 0x0000e200ff067b82 */ /* 0x000ea20000000a00 */
[----:B------:R-:W-:Y:S01]  /*0a60*/  MOV R11, UR10 ;  /* 0x0000000a000b7c02 */ /* 0x000fe20008000f00 */
[----:B0-----:R-:W-:Y:S01]  /*0a70*/  IMAD.WIDE.U32 R4, R3, 0x4, R4 ;  /* 0x0000000403047825 */ /* 0x001fe200078e0004 */
[----:B------:R-:W-:-:S02]  /*0a80*/  IADD3.X R3, PT, PT, RZ, RZ, RZ, P0, !PT ;  /* 0x000000ffff037210 */ /* 0x000fc400007fe4ff */
[----:B-1----:R-:W-:-:S03]  /*0a90*/  LEA R8, P0, R10, UR6, 0x2 ;  /* 0x000000060a087c11 */ /* 0x002fc6000f8010ff */
[----:B------:R-:W3:Y:S01]  /*0aa0*/  LDG.E R4, desc[UR8][R4.64] ;  /* 0x0000000804047981 */ /* 0x000ee2000c1e1900 */
[----:B--2---:R-:W-:Y:S01]  /*0ab0*/  IMAD.WIDE R6, R9, 0x4, R6 ;  /* 0x0000000409067825 */ /* 0x004fe200078e0206 */
[----:B------:R-:W-:-:S03]  /*0ac0*/  LEA.HI.X R9, R10, UR7, R3, 0x2, P0 ;  /* 0x000000070a097c11 */ /* 0x000fc600080f1403 */
[----:B------:R-:W-:Y:S02]  /*0ad0*/  IMAD.WIDE.U32 R10, R11, 0x4, R6 ;  /* 0x000000040b0a7825 */ /* 0x000fe400078e0006 */
[----:B------:R-:W2:Y:S04]  /*0ae0*/  LDG.E R8, desc[UR8][R8.64+0x4] ;  /* 0x0000040808087981 */ /* 0x000ea8000c1e1900 */
[----:B------:R-:W3:Y:S04]  /*0af0*/  LDG.E R7, desc[UR8][R6.64] ;  /* 0x0000000806077981 */ /* 0x000ee8000c1e1900 */
[----:B------:R-:W2:Y:S01]  /*0b00*/  LDG.E R11, desc[UR8][R10.64] ;  /* 0x000000080a0b7981 */ /* 0x000ea2000c1e1900 */
[----:B------:R-:W-:Y:S01]  /*0b10*/  UIADD3 UR4, UPT, UPT, UR4, 0x2, URZ ;  /* 0x0000000204047890 */ /* 0x000fe2000fffe0ff */
[----:B---3--:R-:W-:-:S02]  /*0b20*/  IMAD R3, R4, R7, RZ ;  /* 0x0000000704037224 */ /* 0x008fc400078e02ff */
[----:B--2---:R-:W-:-:S03]  /*0b30*/  IMAD R14, R8, R11, RZ ;  /* 0x0000000b080e7224 */ /* 0x004fc600078e02ff */
[----:B------:R-:W-:Y:S02]  /*0b40*/  I2FP.F32.S32 R3, R3 ;  /* 0x0000000300037245 */ /* 0x000fe40000201400 */
[----:B------:R-:W-:-:S03]  /*0b50*/  I2FP.F32.S32 R14, R14 ;  /* 0x0000000e000e7245 */ /* 0x000fc60000201400 */
[----:B------:R-:W-:-:S04]  /*0b60*/  FADD R3, R12, R3 ;  /* 0x000000030c037221 */ /* 0x000fc80000000000 */
[----:B------:R-:W-:-:S07]  /*0b70*/  FADD R12, R3, R14 ;  /* 0x0000000e030c7221 */ /* 0x000fce0000000000 */
.L_x_5:
[----:B------:R-:W-:Y:S05]  /*0b80*/  BRA.U UP1, `(.L_x_1) ;  /* 0x0000000101307547 */ /* 0x000fea000b800000 */
[----:B------:R-:W0:Y:S01]  /*0b90*/  LDC.64 R4, c[0x0][0x380] ;  /* 0x0000e000ff047b82 */ /* 0x000e220000000a00 */
[----:B------:R-:W-:Y:S02]  /*0ba0*/  MOV R8, UR4 ;  /* 0x0000000400087c02 */ /* 0x000fe40008000f00 */
[----:B------:R-:W-:-:S03]  /*0bb0*/  IADD3 R3, PT, PT, R2, UR4, RZ ;  /* 0x0000000402037c10 */ /* 0x000fc6000fffe0ff */
[----:B------:R-:W-:Y:S02]  /*0bc0*/  IMAD R9, R8, UR10, R13 ;  /* 0x0000000a08097c24 */ /* 0x000fe4000f8e020d */
[----:B------:R-:W1:Y:S01]  /*0bd0*/  LDC.64 R6, c[0x0][0x388] ;  /* 0x0000e200ff067b82 */ /* 0x000e620000000a00 */
[----:B0-----:R-:W-:-:S06]  /*0be0*/  IMAD.WIDE.U32 R2, R3, 0x4, R4 ;  /* 0x0000000403027825 */ /* 0x001fcc00078e0004 */
[----:B------:R-:W2:Y:S01]  /*0bf0*/  LDG.E R2, desc[UR8][R2.64] ;  /* 0x0000000802027981 */ /* 0x000ea2000c1e1900 */
[----:B-1----:R-:W-:-:S06]  /*0c00*/  IMAD.WIDE R4, R9, 0x4, R6 ;  /* 0x0000000409047825 */ /* 0x002fcc00078e0206 */
[----:B------:R-:W2:Y:S02]  /*0c10*/  LDG.E R5, desc[UR8][R4.64] ;  /* 0x0000000804057981 */ /* 0x000ea4000c1e1900 */
[----:B--2---:R-:W-:-:S05]  /*0c20*/  IMAD R6, R2, R5, RZ ;  /* 0x0000000502067224 */ /* 0x004fca00078e02ff */
[----:B------:R-:W-:-:S05]  /*0c30*/  I2FP.F32.S32 R7, R6 ;  /* 0x0000000600077245 */ /* 0x000fca0000201400 */
[----:B------:R-:W-:-:S07]  /*0c40*/  FADD R12, R12, R7 ;  /* 0x000000070c0c7221 */ /* 0x000fce0000000000 */
.L_x_1:
[----:B------:R-:W-:Y:S05]  /*0c50*/  BSYNC.RECONVERGENT B0 ;  /* 0x0000000000007941 */ /* 0x000fea0003800200 */
.L_x_0:
[----:B------:R-:W0:Y:S01]  /*0c60*/  LDC.64 R2, c[0x0][0x390] ;  /* 0x0000e400ff027b82 */ /* 0x000e220000000a00 */
[----:B------:R-:W1:Y:S01]  /*0c70*/  F2I.TRUNC.NTZ R5, R12 ;  /* 0x0000000c00057305 */ /* 0x000e62000020f100 */
[----:B------:R-:W-:-:S04]  /*0c80*/  IMAD R13, R0, UR10, R13 ;  /* 0x0000000a000d7c24 */ /* 0x000fc8000f8e020d */
[----:B0-----:R-:W-:-:S05]  /*0c90*/  IMAD.WIDE R2, R13, 0x4, R2 ;  /* 0x000000040d027825 */ /* 0x001fca00078e0202 */
[----:B-1----:R-:W-:Y:S01]  /*0ca0*/  STG.E desc[UR8][R2.64], R5 ;  /* 0x0000000502007986 */ /* 0x002fe2000c101908 */
[----:B------:R-:W-:Y:S05]  /*0cb0*/  EXIT ;  /* 0x000000000000794d */ /* 0x000fea0003800000 */
.L_x_6:
[----:B------:R-:W-:-:S00]  /*0cc0*/  BRA `(.L_x_6) ;  /* 0xfffffffc00fc7947 */ /* 0x000fc0000383ffff */
[----:B------:R-:W-:-:S00]  /*0cd0*/  NOP ;  /* 0x0000000000007918 */ /* 0x000fc00000000000 */
        /* <DEDUP_REMOVED lines=10> */
.L_x_7:


//--------------------- .nv.shared.reserved.0     --------------------------
	.section	.nv.shared.reserved.0,"aw",@nobits
	.weak		__nv_reservedSMEM_offset_0_alias
	.size		__nv_reservedSMEM_offset_0_alias, 0, 64
	.other		__nv_reservedSMEM_offset_0_alias,@"STO_CUDA_RESERVED_SHARED STV_DEFAULT"
__nv_reservedSMEM_offset_0_alias:
	.zero		0
	.zero		64


//--------------------- .nv.constant0._Z26matrixMultiplicationKernelPiS_S_i --------------------------
	.section	.nv.constant0._Z26matrixMultiplicationKernelPiS_S_i,"a",@progbits
	.sectionflags	@""
	.align	4
.nv.constant0._Z26matrixMultiplicationKernelPiS_S_i:
	.zero		924


//--------------------- SYMBOLS --------------------------

	.type		.nv.reservedSmem.offset0,@object
	.size		.nv.reservedSmem.offset0,0x4
